//
// Generated by NVIDIA NVVM Compiler
//
// Compiler Build ID: CL-36424714
// Cuda compilation tools, release 13.0, V13.0.88
// Based on NVVM 20.0.0
//

.version 9.0
.target sm_100
.address_size 64

	// .globl	_Z3addlPlS_S_

.visible .entry _Z3addlPlS_S_(
	.param .u64 _Z3addlPlS_S__param_0,
	.param .u64 .ptr .align 1 _Z3addlPlS_S__param_1,
	.param .u64 .ptr .align 1 _Z3addlPlS_S__param_2,
	.param .u64 .ptr .align 1 _Z3addlPlS_S__param_3
)
{
	.reg .pred 	%p<6>;
	.reg .b32 	%r<8>;
	.reg .b64 	%rd<63>;

	ld.param.u32 	%r2, [_Z3addlPlS_S__param_0];
	ld.param.u64 	%rd31, [_Z3addlPlS_S__param_1];
	ld.param.u64 	%rd32, [_Z3addlPlS_S__param_2];
	ld.param.u64 	%rd33, [_Z3addlPlS_S__param_3];
	cvta.to.global.u64 	%rd1, %rd31;
	cvta.to.global.u64 	%rd2, %rd33;
	cvta.to.global.u64 	%rd3, %rd32;
	mov.u32 	%r3, %ctaid.x;
	mov.u32 	%r4, %ntid.x;
	mov.u32 	%r5, %tid.x;
	mad.lo.s32 	%r6, %r3, %r4, %r5;
	mul.lo.s32 	%r1, %r6, %r2;
	add.s32 	%r7, %r1, %r2;
	cvt.s64.s32 	%rd4, %r7;
	setp.ge.s32 	%p1, %r1, %r7;
	@%p1 bra 	$L__BB0_7;
	cvt.s64.s32 	%rd5, %r1;
	sub.s64 	%rd34, %rd4, %rd5;
	and.b64  	%rd54, %rd34, 3;
	setp.eq.s64 	%p2, %rd54, 0;
	mov.u64 	%rd62, %rd5;
	@%p2 bra 	$L__BB0_4;
	shl.b64 	%rd35, %rd5, 3;
	add.s64 	%rd57, %rd1, %rd35;
	add.s64 	%rd56, %rd2, %rd35;
	add.s64 	%rd55, %rd3, %rd35;
	add.s64 	%rd62, %rd5, %rd54;
$L__BB0_3:
	.pragma "nounroll";
	ld.global.u64 	%rd36, [%rd55];
	ld.global.u64 	%rd37, [%rd56];
	add.s64 	%rd38, %rd37, %rd36;
	st.global.u64 	[%rd57], %rd38;
	add.s64 	%rd57, %rd57, 8;
	add.s64 	%rd56, %rd56, 8;
	add.s64 	%rd55, %rd55, 8;
	add.s64 	%rd54, %rd54, -1;
	setp.ne.s64 	%p3, %rd54, 0;
	@%p3 bra 	$L__BB0_3;
$L__BB0_4:
	sub.s64 	%rd39, %rd5, %rd4;
	setp.gt.u64 	%p4, %rd39, -4;
	@%p4 bra 	$L__BB0_7;
	shl.b64 	%rd40, %rd62, 3;
	add.s64 	%rd41, %rd40, 16;
	add.s64 	%rd61, %rd3, %rd41;
	add.s64 	%rd60, %rd2, %rd41;
	add.s64 	%rd59, %rd1, %rd41;
$L__BB0_6:
	ld.global.u64 	%rd42, [%rd61+-16];
	ld.global.u64 	%rd43, [%rd60+-16];
	add.s64 	%rd44, %rd43, %rd42;
	st.global.u64 	[%rd59+-16], %rd44;
	ld.global.u64 	%rd45, [%rd61+-8];
	ld.global.u64 	%rd46, [%rd60+-8];
	add.s64 	%rd47, %rd46, %rd45;
	st.global.u64 	[%rd59+-8], %rd47;
	ld.global.u64 	%rd48, [%rd61];
	ld.global.u64 	%rd49, [%rd60];
	add.s64 	%rd50, %rd49, %rd48;
	st.global.u64 	[%rd59], %rd50;
	ld.global.u64 	%rd51, [%rd61+8];
	ld.global.u64 	%rd52, [%rd60+8];
	add.s64 	%rd53, %rd52, %rd51;
	st.global.u64 	[%rd59+8], %rd53;
	add.s64 	%rd62, %rd62, 4;
	add.s64 	%rd61, %rd61, 32;
	add.s64 	%rd60, %rd60, 32;
	add.s64 	%rd59, %rd59, 32;
	setp.lt.s64 	%p5, %rd62, %rd4;
	@%p5 bra 	$L__BB0_6;
$L__BB0_7:
	ret;

}
	// .globl	_Z4add1lPlS_S_
.visible .entry _Z4add1lPlS_S_(
	.param .u64 _Z4add1lPlS_S__param_0,
	.param .u64 .ptr .align 1 _Z4add1lPlS_S__param_1,
	.param .u64 .ptr .align 1 _Z4add1lPlS_S__param_2,
	.param .u64 .ptr .align 1 _Z4add1lPlS_S__param_3
)
{
	.reg .pred 	%p<6>;
	.reg .b32 	%r<8>;
	.reg .b64 	%rd<63>;

	ld.param.u32 	%r2, [_Z4add1lPlS_S__param_0];
	ld.param.u64 	%rd31, [_Z4add1lPlS_S__param_1];
	ld.param.u64 	%rd32, [_Z4add1lPlS_S__param_2];
	ld.param.u64 	%rd33, [_Z4add1lPlS_S__param_3];
	cvta.to.global.u64 	%rd1, %rd31;
	cvta.to.global.u64 	%rd2, %rd33;
	cvta.to.global.u64 	%rd3, %rd32;
	mov.u32 	%r3, %ctaid.x;
	mov.u32 	%r4, %ntid.x;
	mov.u32 	%r5, %tid.x;
	mad.lo.s32 	%r6, %r3, %r4, %r5;
	mul.lo.s32 	%r1, %r6, %r2;
	add.s32 	%r7, %r1, %r2;
	cvt.s64.s32 	%rd4, %r7;
	setp.ge.s32 	%p1, %r1, %r7;
	@%p1 bra 	$L__BB1_7;
	cvt.s64.s32 	%rd5, %r1;
	sub.s64 	%rd34, %rd4, %rd5;
	and.b64  	%rd54, %rd34, 3;
	setp.eq.s64 	%p2, %rd54, 0;
	mov.u64 	%rd62, %rd5;
	@%p2 bra 	$L__BB1_4;
	shl.b64 	%rd35, %rd5, 3;
	add.s64 	%rd57, %rd1, %rd35;
	add.s64 	%rd56, %rd2, %rd35;
	add.s64 	%rd55, %rd3, %rd35;
	add.s64 	%rd62, %rd5, %rd54;
$L__BB1_3:
	.pragma "nounroll";
	ld.global.u64 	%rd36, [%rd55];
	ld.global.u64 	%rd37, [%rd56];
	add.s64 	%rd38, %rd37, %rd36;
	st.global.u64 	[%rd57], %rd38;
	add.s64 	%rd57, %rd57, 8;
	add.s64 	%rd56, %rd56, 8;
	add.s64 	%rd55, %rd55, 8;
	add.s64 	%rd54, %rd54, -1;
	setp.ne.s64 	%p3, %rd54, 0;
	@%p3 bra 	$L__BB1_3;
$L__BB1_4:
	sub.s64 	%rd39, %rd5, %rd4;
	setp.gt.u64 	%p4, %rd39, -4;
	@%p4 bra 	$L__BB1_7;
	shl.b64 	%rd40, %rd62, 3;
	add.s64 	%rd41, %rd40, 16;
	add.s64 	%rd61, %rd3, %rd41;
	add.s64 	%rd60, %rd2, %rd41;
	add.s64 	%rd59, %rd1, %rd41;
$L__BB1_6:
	ld.global.u64 	%rd42, [%rd61+-16];
	ld.global.u64 	%rd43, [%rd60+-16];
	add.s64 	%rd44, %rd43, %rd42;
	st.global.u64 	[%rd59+-16], %rd44;
	ld.global.u64 	%rd45, [%rd61+-8];
	ld.global.u64 	%rd46, [%rd60+-8];
	add.s64 	%rd47, %rd46, %rd45;
	st.global.u64 	[%rd59+-8], %rd47;
	ld.global.u64 	%rd48, [%rd61];
	ld.global.u64 	%rd49, [%rd60];
	add.s64 	%rd50, %rd49, %rd48;
	st.global.u64 	[%rd59], %rd50;
	ld.global.u64 	%rd51, [%rd61+8];
	ld.global.u64 	%rd52, [%rd60+8];
	add.s64 	%rd53, %rd52, %rd51;
	st.global.u64 	[%rd59+8], %rd53;
	add.s64 	%rd62, %rd62, 4;
	add.s64 	%rd61, %rd61, 32;
	add.s64 	%rd60, %rd60, 32;
	add.s64 	%rd59, %rd59, 32;
	setp.lt.s64 	%p5, %rd62, %rd4;
	@%p5 bra 	$L__BB1_6;
$L__BB1_7:
	ret;

}


// ===== COMPILED SASS (sm_100) =====

	.target	sm_100

	.elftype	@"ET_EXEC"


//--------------------- .note.nv.tkinfo           --------------------------
	.section	.note.nv.tkinfo,"",@"SHT_NOTE"
	.sectionflags	@"SHF_NOTE_NV_TKINFO"
	.tkinfo
        /*0018*/ 	.word	0x00000002
        /*0030*/ 	.string	""
        /*0030*/ 	.string	"ptxas"
        /*0030*/ 	.string	"Cuda compilation tools, release 13.0, V13.0.88"
        /*0030*/ 	.string	"Build cuda_13.0.r13.0/compiler.36424714_0"
        /*0030*/ 	.string	"-arch sm_100 -m 64 "



//--------------------- .note.nv.cuinfo           --------------------------
	.section	.note.nv.cuinfo,"",@"SHT_NOTE"
	.sectionflags	@"SHF_NOTE_NV_CUINFO"
        /*0018*/ 	.short	0x0002
        /*001a*/ 	.short	0x0064
        /*001c*/ 	.short	0x0082
	.zero		2


//--------------------- .nv.info                  --------------------------
	.section	.nv.info,"",@"SHT_CUDA_INFO"
	.align	4


	//----- nvinfo : EIATTR_REGCOUNT
	.align		4
        /*0000*/ 	.byte	0x04, 0x2f
        /*0002*/ 	.short	(.L_1 - .L_0)
	.align		4
.L_0:
        /*0004*/ 	.word	index@(_Z3addlPlS_S_)
        /*0008*/ 	.word	0x0000001a


	//----- nvinfo : EIATTR_FRAME_SIZE
	.align		4
.L_1:
        /*000c*/ 	.byte	0x04, 0x11
        /*000e*/ 	.short	(.L_3 - .L_2)
	.align		4
.L_2:
        /*0010*/ 	.word	index@(_Z3addlPlS_S_)
        /*0014*/ 	.word	0x00000000


	//----- nvinfo : EIATTR_REGCOUNT
	.align		4
.L_3:
        /*0018*/ 	.byte	0x04, 0x2f
        /*001a*/ 	.short	(.L_5 - .L_4)
	.align		4
.L_4:
        /*001c*/ 	.word	index@(_Z4add1lPlS_S_)
        /*0020*/ 	.word	0x0000001a


	//----- nvinfo : EIATTR_FRAME_SIZE
	.align		4
.L_5:
        /*0024*/ 	.byte	0x04, 0x11
        /*0026*/ 	.short	(.L_7 - .L_6)
	.align		4
.L_6:
        /*0028*/ 	.word	index@(_Z4add1lPlS_S_)
        /*002c*/ 	.word	0x00000000


	//----- nvinfo : EIATTR_MIN_STACK_SIZE
	.align		4
.L_7:
        /*0030*/ 	.byte	0x04, 0x12
        /*0032*/ 	.short	(.L_9 - .L_8)
	.align		4
.L_8:
        /*0034*/ 	.word	index@(_Z4add1lPlS_S_)
        /*0038*/ 	.word	0x00000000


	//----- nvinfo : EIATTR_MIN_STACK_SIZE
	.align		4
.L_9:
        /*003c*/ 	.byte	0x04, 0x12
        /*003e*/ 	.short	(.L_11 - .L_10)
	.align		4
.L_10:
        /*0040*/ 	.word	index@(_Z3addlPlS_S_)
        /*0044*/ 	.word	0x00000000
.L_11:


//--------------------- .nv.compat                --------------------------
	.section	.nv.compat,"",@"SHT_CUDA_COMPAT_INFO"
	.align	4
        /*0000*/ 	.byte	0x02, 0x09, 0x00, 0x00, 0x02, 0x02, 0x01, 0x00, 0x02, 0x05, 0x05, 0x00, 0x03, 0x07, 0x01, 0x01
        /*0010*/ 	.byte	0x02, 0x03, 0x00, 0x00, 0x02, 0x06, 0x01, 0x00, 0x04, 0x0b, 0x08, 0x00, 0x09, 0x00, 0x00, 0x00
        /*0020*/ 	.byte	0x00, 0x00, 0x00, 0x00


//--------------------- .nv.info._Z4add1lPlS_S_   --------------------------
	.section	.nv.info._Z4add1lPlS_S_,"",@"SHT_CUDA_INFO"
	.sectionflags	@""
	.align	4


	//----- nvinfo : EIATTR_CUDA_API_VERSION
	.align		4
        /*0000*/ 	.byte	0x04, 0x37
        /*0002*/ 	.short	(.L_13 - .L_12)
.L_12:
        /*0004*/ 	.word	0x00000082


	//----- nvinfo : EIATTR_KPARAM_INFO
	.align		4
.L_13:
        /*0008*/ 	.byte	0x04, 0x17
        /*000a*/ 	.short	(.L_15 - .L_14)
.L_14:
        /*000c*/ 	.word	0x00000000
        /*0010*/ 	.short	0x0003
        /*0012*/ 	.short	0x0018
        /*0014*/ 	.byte	0x00, 0xf5, 0x21, 0x00


	//----- nvinfo : EIATTR_KPARAM_INFO
	.align		4
.L_15:
        /*0018*/ 	.byte	0x04, 0x17
        /*001a*/ 	.short	(.L_17 - .L_16)
.L_16:
        /*001c*/ 	.word	0x00000000
        /*0020*/ 	.short	0x0002
        /*0022*/ 	.short	0x0010
        /*0024*/ 	.byte	0x00, 0xf5, 0x21, 0x00


	//----- nvinfo : EIATTR_KPARAM_INFO
	.align		4
.L_17:
        /*0028*/ 	.byte	0x04, 0x17
        /*002a*/ 	.short	(.L_19 - .L_18)
.L_18:
        /*002c*/ 	.word	0x00000000
        /*0030*/ 	.short	0x0001
        /*0032*/ 	.short	0x0008
        /*0034*/ 	.byte	0x00, 0xf5, 0x21, 0x00


	//----- nvinfo : EIATTR_KPARAM_INFO
	.align		4
.L_19:
        /*0038*/ 	.byte	0x04, 0x17
        /*003a*/ 	.short	(.L_21 - .L_20)
.L_20:
        /*003c*/ 	.word	0x00000000
        /*0040*/ 	.short	0x0000
        /*0042*/ 	.short	0x0000
        /*0044*/ 	.byte	0x00, 0xf0, 0x21, 0x00


	//----- nvinfo : EIATTR_SPARSE_MMA_MASK
	.align		4
.L_21:
        /*0048*/ 	.byte	0x03, 0x50
        /*004a*/ 	.short	0x0000


	//----- nvinfo : EIATTR_MAXREG_COUNT
	.align		4
        /*004c*/ 	.byte	0x03, 0x1b
        /*004e*/ 	.short	0x00ff


	//----- nvinfo : EIATTR_MERCURY_ISA_VERSION
	.align		4
        /*0050*/ 	.byte	0x03, 0x5f
        /*0052*/ 	.short	0x0101


	//----- nvinfo : EIATTR_VRC_CTA_INIT_COUNT
	.align		4
        /*0054*/ 	.byte	0x02, 0x4a
	.zero		1
	.zero		1


	//----- nvinfo : EIATTR_EXIT_INSTR_OFFSETS
	.align		4
        /*0058*/ 	.byte	0x04, 0x1c
        /*005a*/ 	.short	(.L_23 - .L_22)


	//   ....[0]....
.L_22:
        /*005c*/ 	.word	0x00000090


	//   ....[1]....
        /*0060*/ 	.word	0x000003a0


	//   ....[2]....
        /*0064*/ 	.word	0x00000e90


	//   ....[3]....
        /*0068*/ 	.word	0x00000fe0


	//----- nvinfo : EIATTR_CRS_STACK_SIZE
	.align		4
.L_23:
        /*006c*/ 	.byte	0x04, 0x1e
        /*006e*/ 	.short	(.L_25 - .L_24)
.L_24:
        /*0070*/ 	.word	0x00000000


	//----- nvinfo : EIATTR_CBANK_PARAM_SIZE
	.align		4
.L_25:
        /*0074*/ 	.byte	0x03, 0x19
        /*0076*/ 	.short	0x0020


	//----- nvinfo : EIATTR_PARAM_CBANK
	.align		4
        /*0078*/ 	.byte	0x04, 0x0a
        /*007a*/ 	.short	(.L_27 - .L_26)
	.align		4
.L_26:
        /*007c*/ 	.word	index@(.nv.constant0._Z4add1lPlS_S_)
        /*0080*/ 	.short	0x0380
        /*0082*/ 	.short	0x0020


	//----- nvinfo : EIATTR_SW_WAR
	.align		4
.L_27:
        /*0084*/ 	.byte	0x04, 0x36
        /*0086*/ 	.short	(.L_29 - .L_28)
.L_28:
        /*0088*/ 	.word	0x00000008
.L_29:


//--------------------- .nv.info._Z3addlPlS_S_    --------------------------
	.section	.nv.info._Z3addlPlS_S_,"",@"SHT_CUDA_INFO"
	.sectionflags	@""
	.align	4


	//----- nvinfo : EIATTR_CUDA_API_VERSION
	.align		4
        /*0000*/ 	.byte	0x04, 0x37
        /*0002*/ 	.short	(.L_31 - .L_30)
.L_30:
        /*0004*/ 	.word	0x00000082


	//----- nvinfo : EIATTR_KPARAM_INFO
	.align		4
.L_31:
        /*0008*/ 	.byte	0x04, 0x17
        /*000a*/ 	.short	(.L_33 - .L_32)
.L_32:
        /*000c*/ 	.word	0x00000000
        /*0010*/ 	.short	0x0003
        /*0012*/ 	.short	0x0018
        /*0014*/ 	.byte	0x00, 0xf5, 0x21, 0x00


	//----- nvinfo : EIATTR_KPARAM_INFO
	.align		4
.L_33:
        /*0018*/ 	.byte	0x04, 0x17
        /*001a*/ 	.short	(.L_35 - .L_34)
.L_34:
        /*001c*/ 	.word	0x00000000
        /*0020*/ 	.short	0x0002
        /*0022*/ 	.short	0x0010
        /*0024*/ 	.byte	0x00, 0xf5, 0x21, 0x00


	//----- nvinfo : EIATTR_KPARAM_INFO
	.align		4
.L_35:
        /*0028*/ 	.byte	0x04, 0x17
        /*002a*/ 	.short	(.L_37 - .L_36)
.L_36:
        /*002c*/ 	.word	0x00000000
        /*0030*/ 	.short	0x0001
        /*0032*/ 	.short	0x0008
        /*0034*/ 	.byte	0x00, 0xf5, 0x21, 0x00


	//----- nvinfo : EIATTR_KPARAM_INFO
	.align		4
.L_37:
        /*0038*/ 	.byte	0x04, 0x17
        /*003a*/ 	.short	(.L_39 - .L_38)
.L_38:
        /*003c*/ 	.word	0x00000000
        /*0040*/ 	.short	0x0000
        /*0042*/ 	.short	0x0000
        /*0044*/ 	.byte	0x00, 0xf0, 0x21, 0x00


	//----- nvinfo : EIATTR_SPARSE_MMA_MASK
	.align		4
.L_39:
        /*0048*/ 	.byte	0x03, 0x50
        /*004a*/ 	.short	0x0000


	//----- nvinfo : EIATTR_MAXREG_COUNT
	.align		4
        /*004c*/ 	.byte	0x03, 0x1b
        /*004e*/ 	.short	0x00ff


	//----- nvinfo : EIATTR_MERCURY_ISA_VERSION
	.align		4
        /*0050*/ 	.byte	0x03, 0x5f
        /*0052*/ 	.short	0x0101


	//----- nvinfo : EIATTR_VRC_CTA_INIT_COUNT
	.align		4
        /*0054*/ 	.byte	0x02, 0x4a
	.zero		1
	.zero		1


	//----- nvinfo : EIATTR_EXIT_INSTR_OFFSETS
	.align		4
        /*0058*/ 	.byte	0x04, 0x1c
        /*005a*/ 	.short	(.L_41 - .L_40)


	//   ....[0]....
.L_40:
        /*005c*/ 	.word	0x00000090


	//   ....[1]....
        /*0060*/ 	.word	0x000003a0


	//   ....[2]....
        /*0064*/ 	.word	0x00000e90


	//   ....[3]....
        /*0068*/ 	.word	0x00000fe0


	//----- nvinfo : EIATTR_CRS_STACK_SIZE
	.align		4
.L_41:
        /*006c*/ 	.byte	0x04, 0x1e
        /*006e*/ 	.short	(.L_43 - .L_42)
.L_42:
        /*0070*/ 	.word	0x00000000


	//----- nvinfo : EIATTR_CBANK_PARAM_SIZE
	.align		4
.L_43:
        /*0074*/ 	.byte	0x03, 0x19
        /*0076*/ 	.short	0x0020


	//----- nvinfo : EIATTR_PARAM_CBANK
	.align		4
        /*0078*/ 	.byte	0x04, 0x0a
        /*007a*/ 	.short	(.L_45 - .L_44)
	.align		4
.L_44:
        /*007c*/ 	.word	index@(.nv.constant0._Z3addlPlS_S_)
        /*0080*/ 	.short	0x0380
        /*0082*/ 	.short	0x0020


	//----- nvinfo : EIATTR_SW_WAR
	.align		4
.L_45:
        /*0084*/ 	.byte	0x04, 0x36
        /*0086*/ 	.short	(.L_47 - .L_46)
.L_46:
        /*0088*/ 	.word	0x00000008
.L_47:


//--------------------- .nv.callgraph             --------------------------
	.section	.nv.callgraph,"",@"SHT_CUDA_CALLGRAPH"
	.align	4
	.sectionentsize	8
	.align		4
        /*0000*/ 	.word	0x00000000
	.align		4
        /*0004*/ 	.word	0xffffffff
	.align		4
        /*0008*/ 	.word	0x00000000
	.align		4
        /*000c*/ 	.word	0xfffffffe
	.align		4
        /*0010*/ 	.word	0x00000000
	.align		4
        /*0014*/ 	.word	0xfffffffd
	.align		4
        /*0018*/ 	.word	0x00000000
	.align		4
        /*001c*/ 	.word	0xfffffffc


//--------------------- .text._Z4add1lPlS_S_      --------------------------
	.section	.text._Z4add1lPlS_S_,"ax",@progbits
	.align	128
        .global         _Z4add1lPlS_S_
        .type           _Z4add1lPlS_S_,@function
        .size           _Z4add1lPlS_S_,(.L_x_18 - _Z4add1lPlS_S_)
        .other          _Z4add1lPlS_S_,@"STO_CUDA_ENTRY STV_DEFAULT"
_Z4add1lPlS_S_:
.text._Z4add1lPlS_S_:
[----:B------:R-:W-:Y:S01]  /*0000*/  LDC R1, c[0x0][0x37c] ;  /* 0x0000df00ff017b82 */ /* 0x000fe20000000800 */
[----:B------:R-:W0:Y:S07]  /*0010*/  S2R R3, SR_TID.X ;  /* 0x0000000000037919 */ /* 0x000e2e0000002100 */
[----:B------:R-:W0:Y:S08]  /*0020*/  S2UR UR4, SR_CTAID.X ;  /* 0x00000000000479c3 */ /* 0x000e300000002500 */
[----:B------:R-:W0:Y:S08]  /*0030*/  LDC R0, c[0x0][0x360] ;  /* 0x0000d800ff007b82 */ /* 0x000e300000000800 */
[----:B------:R-:W1:Y:S01]  /*0040*/  LDC R16, c[0x0][0x380] ;  /* 0x0000e000ff107b82 */ /* 0x000e620000000800 */
[----:B0-----:R-:W-:-:S04]  /*0050*/  IMAD R0, R0, UR4, R3 ;  /* 0x0000000400007c24 */ /* 0x001fc8000f8e0203 */
[----:B-1----:R-:W-:-:S04]  /*0060*/  IMAD R11, R0, R16, RZ ;  /* 0x00000010000b7224 */ /* 0x002fc800078e02ff */
[----:B------:R-:W-:-:S05]  /*0070*/  IMAD.IADD R0, R11, 0x1, R16 ;  /* 0x000000010b007824 */ /* 0x000fca00078e0210 */
[----:B------:R-:W-:-:S13]  /*0080*/  ISETP.GE.AND P0, PT, R11, R0, PT ;  /* 0x000000000b00720c */ /* 0x000fda0003f06270 */
[----:B------:R-:W-:Y:S05]  /*0090*/  @P0 EXIT ;  /* 0x000000000000094d */ /* 0x000fea0003800000 */
[----:B------:R-:W-:Y:S01]  /*00a0*/  LOP3.LUT R16, R16, 0x3, RZ, 0xc0, !PT ;  /* 0x0000000310107812 */ /* 0x000fe200078ec0ff */
[----:B------:R-:W0:Y:S01]  /*00b0*/  LDCU.64 UR4, c[0x0][0x358] ;  /* 0x00006b00ff0477ac */ /* 0x000e220008000a00 */
[----:B------:R-:W-:Y:S01]  /*00c0*/  IADD3 R2, P2, PT, R11, -R0, RZ ;  /* 0x800000000b027210 */ /* 0x000fe20007f5e0ff */
[----:B------:R-:W-:Y:S01]  /*00d0*/  BSSY.RECONVERGENT B0, `(.L_x_0) ;  /* 0x000002c000007945 */ /* 0x000fe20003800200 */
[----:B------:R-:W-:Y:S02]  /*00e0*/  ISETP.NE.U32.AND P1, PT, R16, RZ, PT ;  /* 0x000000ff1000720c */ /* 0x000fe40003f25070 */
[----:B------:R-:W-:Y:S02]  /*00f0*/  SHF.R.S32.HI R8, RZ, 0x1f, R0 ;  /* 0x0000001fff087819 */ /* 0x000fe40000011400 */
[----:B------:R-:W-:Y:S02]  /*0100*/  ISETP.NE.AND.EX P1, PT, RZ, RZ, PT, P1 ;  /* 0x000000ffff00720c */ /* 0x000fe40003f25310 */
[----:B------:R-:W-:-:S02]  /*0110*/  SHF.R.S32.HI R9, RZ, 0x1f, R11 ;  /* 0x0000001fff097819 */ /* 0x000fc4000001140b */
[----:B------:R-:W-:-:S03]  /*0120*/  ISETP.GT.U32.AND P0, PT, R2, -0x4, PT ;  /* 0xfffffffc0200780c */ /* 0x000fc60003f04070 */
[----:B------:R-:W-:-:S05]  /*0130*/  IMAD.X R2, R9, 0x1, ~R8, P2 ;  /* 0x0000000109027824 */ /* 0x000fca00010e0e08 */
[----:B------:R-:W-:Y:S01]  /*0140*/  ISETP.GT.U32.AND.EX P0, PT, R2, -0x1, PT, P0 ;  /* 0xffffffff0200780c */ /* 0x000fe20003f04100 */
[----:B0-----:R-:W-:-:S12]  /*0150*/  @!P1 BRA `(.L_x_1) ;  /* 0x00000000008c9947 */ /* 0x001fd80003800000 */
[----:B------:R-:W0:Y:S01]  /*0160*/  LDCU.128 UR8, c[0x0][0x390] ;  /* 0x00007200ff0877ac */ /* 0x000e220008000c00 */
[C---:B------:R-:W-:Y:S01]  /*0170*/  IMAD.SHL.U32 R14, R11.reuse, 0x8, RZ ;  /* 0x000000080b0e7824 */ /* 0x040fe200078e00ff */
[C---:B------:R-:W-:Y:S01]  /*0180*/  SHF.L.U64.HI R17, R11.reuse, 0x3, R9 ;  /* 0x000000030b117819 */ /* 0x040fe20000010209 */
[----:B------:R-:W-:Y:S01]  /*0190*/  IMAD.MOV.U32 R18, RZ, RZ, RZ ;  /* 0x000000ffff127224 */ /* 0x000fe200078e00ff */
[----:B------:R-:W1:Y:S01]  /*01a0*/  LDCU.64 UR6, c[0x0][0x388] ;  /* 0x00007100ff0677ac */ /* 0x000e620008000a00 */
[----:B------:R-:W-:-:S05]  /*01b0*/  IADD3 R11, P4, PT, R11, R16, RZ ;  /* 0x000000100b0b7210 */ /* 0x000fca0007f9e0ff */
[----:B------:R-:W-:Y:S01]  /*01c0*/  IMAD.X R9, R9, 0x1, R18, P4 ;  /* 0x0000000109097824 */ /* 0x000fe200020e0612 */
[C---:B0-----:R-:W-:Y:S02]  /*01d0*/  IADD3 R12, P2, PT, R14.reuse, UR10, RZ ;  /* 0x0000000a0e0c7c10 */ /* 0x041fe4000ff5e0ff */
[C---:B------:R-:W-:Y:S02]  /*01e0*/  IADD3 R10, P3, PT, R14.reuse, UR8, RZ ;  /* 0x000000080e0a7c10 */ /* 0x040fe4000ff7e0ff */
[----:B-1----:R-:W-:Y:S02]  /*01f0*/  IADD3 R14, P1, PT, R14, UR6, RZ ;  /* 0x000000060e0e7c10 */ /* 0x002fe4000ff3e0ff */
[C---:B------:R-:W-:Y:S02]  /*0200*/  IADD3.X R15, PT, PT, R17.reuse, UR11, RZ, P2, !PT ;  /* 0x0000000b110f7c10 */ /* 0x040fe400097fe4ff */
[C---:B------:R-:W-:Y:S02]  /*0210*/  IADD3.X R13, PT, PT, R17.reuse, UR9, RZ, P3, !PT ;  /* 0x00000009110d7c10 */ /* 0x040fe40009ffe4ff */
[----:B------:R-:W-:-:S07]  /*0220*/  IADD3.X R17, PT, PT, R17, UR7, RZ, P1, !PT ;  /* 0x0000000711117c10 */ /* 0x000fce0008ffe4ff */
.L_x_2:
[----:B------:R-:W-:Y:S02]  /*0230*/  IMAD.MOV.U32 R4, RZ, RZ, R10 ;  /* 0x000000ffff047224 */ /* 0x000fe400078e000a */
[----:B------:R-:W-:Y:S02]  /*0240*/  IMAD.MOV.U32 R5, RZ, RZ, R13 ;  /* 0x000000ffff057224 */ /* 0x000fe400078e000d */
[----:B------:R-:W-:Y:S02]  /*0250*/  IMAD.MOV.U32 R2, RZ, RZ, R12 ;  /* 0x000000ffff027224 */ /* 0x000fe400078e000c */
[----:B------:R-:W-:Y:S02]  /*0260*/  IMAD.MOV.U32 R3, RZ, RZ, R15 ;  /* 0x000000ffff037224 */ /* 0x000fe400078e000f */
[----:B------:R-:W2:Y:S04]  /*0270*/  LDG.E.64 R4, desc[UR4][R4.64] ;  /* 0x0000000404047981 */ /* 0x000ea8000c1e1b00 */
[----:B------:R-:W2:Y:S01]  /*0280*/  LDG.E.64 R2, desc[UR4][R2.64] ;  /* 0x0000000402027981 */ /* 0x000ea2000c1e1b00 */
[----:B------:R-:W-:-:S02]  /*0290*/  IADD3 R12, P3, PT, R12, 0x8, RZ ;  /* 0x000000080c0c7810 */ /* 0x000fc40007f7e0ff */
[----:B------:R-:W-:-:S03]  /*02a0*/  IADD3 R10, P4, PT, R10, 0x8, RZ ;  /* 0x000000080a0a7810 */ /* 0x000fc60007f9e0ff */
[----:B------:R-:W-:Y:S02]  /*02b0*/  IMAD.X R15, RZ, RZ, R15, P3 ;  /* 0x000000ffff0f7224 */ /* 0x000fe400018e060f */
[----:B------:R-:W-:Y:S01]  /*02c0*/  IMAD.X R13, RZ, RZ, R13, P4 ;  /* 0x000000ffff0d7224 */ /* 0x000fe200020e060d */
[----:B--2---:R-:W-:Y:S01]  /*02d0*/  IADD3 R6, P1, PT, R4, R2, RZ ;  /* 0x0000000204067210 */ /* 0x004fe20007f3e0ff */
[----:B------:R-:W-:Y:S01]  /*02e0*/  IMAD.MOV.U32 R2, RZ, RZ, R14 ;  /* 0x000000ffff027224 */ /* 0x000fe200078e000e */
[----:B------:R-:W-:-:S03]  /*02f0*/  IADD3 R14, P2, PT, R14, 0x8, RZ ;  /* 0x000000080e0e7810 */ /* 0x000fc60007f5e0ff */
[----:B------:R-:W-:Y:S01]  /*0300*/  IMAD.X R7, R5, 0x1, R3, P1 ;  /* 0x0000000105077824 */ /* 0x000fe200008e0603 */
[----:B------:R-:W-:Y:S01]  /*0310*/  IADD3 R16, P1, PT, R16, -0x1, RZ ;  /* 0xffffffff10107810 */ /* 0x000fe20007f3e0ff */
[--C-:B------:R-:W-:Y:S02]  /*0320*/  IMAD.MOV.U32 R3, RZ, RZ, R17.reuse ;  /* 0x000000ffff037224 */ /* 0x100fe400078e0011 */
[----:B------:R-:W-:Y:S01]  /*0330*/  IMAD.X R17, RZ, RZ, R17, P2 ;  /* 0x000000ffff117224 */ /* 0x000fe200010e0611 */
[----:B------:R-:W-:Y:S02]  /*0340*/  IADD3.X R18, PT, PT, R18, -0x1, RZ, P1, !PT ;  /* 0xffffffff12127810 */ /* 0x000fe40000ffe4ff */
[----:B------:R0:W-:Y:S01]  /*0350*/  STG.E.64 desc[UR4][R2.64], R6 ;  /* 0x0000000602007986 */ /* 0x0001e2000c101b04 */
[----:B------:R-:W-:-:S04]  /*0360*/  ISETP.NE.U32.AND P1, PT, R16, RZ, PT ;  /* 0x000000ff1000720c */ /* 0x000fc80003f25070 */
[----:B------:R-:W-:-:S13]  /*0370*/  ISETP.NE.AND.EX P1, PT, R18, RZ, PT, P1 ;  /* 0x000000ff1200720c */ /* 0x000fda0003f25310 */
[----:B0-----:R-:W-:Y:S05]  /*0380*/  @P1 BRA `(.L_x_2) ;  /* 0xfffffffc00a81947 */ /* 0x001fea000383ffff */
.L_x_1:
[----:B------:R-:W-:Y:S05]  /*0390*/  BSYNC.RECONVERGENT B0 ;  /* 0x0000000000007941 */ /* 0x000fea0003800200 */
.L_x_0:
[----:B------:R-:W-:Y:S05]  /*03a0*/  @P0 EXIT ;  /* 0x000000000000094d */ /* 0x000fea0003800000 */
[----:B------:R-:W0:Y:S01]  /*03b0*/  LDCU.128 UR8, c[0x0][0x390] ;  /* 0x00007200ff0877ac */ /* 0x000e220008000c00 */
[----:B------:R-:W-:Y:S01]  /*03c0*/  IADD3 R2, P3, PT, R0, -R11, RZ ;  /* 0x8000000b00027210 */ /* 0x000fe20007f7e0ff */
[----:B------:R-:W-:Y:S01]  /*03d0*/  BSSY.RECONVERGENT B0, `(.L_x_3) ;  /* 0x000006f000007945 */ /* 0x000fe20003800200 */
[C---:B------:R-:W-:Y:S01]  /*03e0*/  LEA R4, P1, R11.reuse, 0x10, 0x3 ;  /* 0x000000100b047811 */ /* 0x040fe200078218ff */
[----:B------:R-:W1:Y:S01]  /*03f0*/  LDCU.64 UR6, c[0x0][0x388] ;  /* 0x00007100ff0677ac */ /* 0x000e620008000a00 */
[----:B------:R-:W-:Y:S01]  /*0400*/  ISETP.GT.U32.AND P0, PT, R2, 0xc, PT ;  /* 0x0000000c0200780c */ /* 0x000fe20003f04070 */
[--C-:B------:R-:W-:Y:S01]  /*0410*/  IMAD.X R3, R8, 0x1, ~R9.reuse, P3 ;  /* 0x0000000108037824 */ /* 0x100fe200018e0e09 */
[----:B------:R-:W-:-:S04]  /*0420*/  LEA.HI.X R5, R11, RZ, R9, 0x3, P1 ;  /* 0x000000ff0b057211 */ /* 0x000fc800008f1c09 */
[----:B------:R-:W-:Y:S02]  /*0430*/  ISETP.GT.AND.EX P1, PT, R3, RZ, PT, P0 ;  /* 0x000000ff0300720c */ /* 0x000fe40003f24300 */
[----:B------:R-:W-:Y:S02]  /*0440*/  PLOP3.LUT P0, PT, PT, PT, PT, 0x80, 0x8 ;  /* 0x000000000008781c */ /* 0x000fe40003f0f070 */
[C---:B0-----:R-:W-:Y:S02]  /*0450*/  IADD3 R6, P2, PT, R4.reuse, UR8, RZ ;  /* 0x0000000804067c10 */ /* 0x041fe4000ff5e0ff */
[C---:B------:R-:W-:Y:S02]  /*0460*/  IADD3 R2, P3, PT, R4.reuse, UR10, RZ ;  /* 0x0000000a04027c10 */ /* 0x040fe4000ff7e0ff */
[----:B-1----:R-:W-:Y:S02]  /*0470*/  IADD3 R4, P4, PT, R4, UR6, RZ ;  /* 0x0000000604047c10 */ /* 0x002fe4000ff9e0ff */
[----:B------:R-:W-:-:S02]  /*0480*/  IADD3.X R7, PT, PT, R5, UR9, RZ, P2, !PT ;  /* 0x0000000905077c10 */ /* 0x000fc400097fe4ff */
[C---:B------:R-:W-:Y:S02]  /*0490*/  IADD3.X R3, PT, PT, R5.reuse, UR11, RZ, P3, !PT ;  /* 0x0000000b05037c10 */ /* 0x040fe40009ffe4ff */
[----:B------:R-:W-:Y:S01]  /*04a0*/  IADD3.X R5, PT, PT, R5, UR7, RZ, P4, !PT ;  /* 0x0000000705057c10 */ /* 0x000fe2000a7fe4ff */
[----:B------:R-:W-:Y:S06]  /*04b0*/  @!P1 BRA `(.L_x_4) ;  /* 0x0000000400809947 */ /* 0x000fec0003800000 */
[----:B------:R-:W-:Y:S02]  /*04c0*/  IADD3 R12, P1, PT, R0, -0xc, RZ ;  /* 0xfffffff4000c7810 */ /* 0x000fe40007f3e0ff */
[----:B------:R-:W-:Y:S02]  /*04d0*/  PLOP3.LUT P0, PT, PT, PT, PT, 0x8, 0x80 ;  /* 0x000000000080781c */ /* 0x000fe40003f0e170 */
[----:B------:R-:W-:-:S11]  /*04e0*/  IADD3.X R10, PT, PT, R8, -0x1, RZ, P1, !PT ;  /* 0xffffffff080a7810 */ /* 0x000fd60000ffe4ff */
.L_x_5:
[----:B------:R-:W2:Y:S04]  /*04f0*/  LDG.E.64 R14, desc[UR4][R6.64+-0x10] ;  /* 0xfffff004060e7981 */ /* 0x000ea8000c1e1b00 */
[----:B------:R-:W2:Y:S02]  /*0500*/  LDG.E.64 R16, desc[UR4][R2.64+-0x10] ;  /* 0xfffff00402107981 */ /* 0x000ea4000c1e1b00 */
[----:B--2---:R-:W-:-:S05]  /*0510*/  IADD3 R18, P1, PT, R14, R16, RZ ;  /* 0x000000100e127210 */ /* 0x004fca0007f3e0ff */
[----:B------:R-:W-:-:S05]  /*0520*/  IMAD.X R19, R15, 0x1, R17, P1 ;  /* 0x000000010f137824 */ /* 0x000fca00008e0611 */
[----:B------:R0:W-:Y:S04]  /*0530*/  STG.E.64 desc[UR4][R4.64+-0x10], R18 ;  /* 0xfffff01204007986 */ /* 0x0001e8000c101b04 */
        /* <DEDUP_REMOVED lines=10> */
[----:B------:R-:W0:Y:S04]  /*05e0*/  LDG.E.64 R14, desc[UR4][R6.64+0x8] ;  /* 0x00000804060e7981 */ /* 0x000e28000c1e1b00 */
[----:B------:R-:W0:Y:S02]  /*05f0*/  LDG.E.64 R16, desc[UR4][R2.64+0x8] ;  /* 0x0000080402107981 */ /* 0x000e24000c1e1b00 */
[----:B0-----:R-:W-:-:S05]  /*0600*/  IADD3 R18, P1, PT, R14, R16, RZ ;  /* 0x000000100e127210 */ /* 0x001fca0007f3e0ff */
[----:B------:R-:W-:-:S05]  /*0610*/  IMAD.X R19, R15, 0x1, R17, P1 ;  /* 0x000000010f137824 */ /* 0x000fca00008e0611 */
[----:B------:R0:W-:Y:S04]  /*0620*/  STG.E.64 desc[UR4][R4.64+0x8], R18 ;  /* 0x0000081204007986 */ /* 0x0001e8000c101b04 */
[----:B------:R-:W1:Y:S04]  /*0630*/  LDG.E.64 R14, desc[UR4][R6.64+0x10] ;  /* 0x00001004060e7981 */ /* 0x000e68000c1e1b00 */
[----:B------:R-:W1:Y:S02]  /*0640*/  LDG.E.64 R16, desc[UR4][R2.64+0x10] ;  /* 0x0000100402107981 */ /* 0x000e64000c1e1b00 */
[----:B-1----:R-:W-:-:S05]  /*0650*/  IADD3 R20, P1, PT, R14, R16, RZ ;  /* 0x000000100e147210 */ /* 0x002fca0007f3e0ff */
        /* <DEDUP_REMOVED lines=41> */
[----:B------:R-:W-:Y:S04]  /*08f0*/  STG.E.64 desc[UR4][R4.64+0x50], R18 ;  /* 0x0000501204007986 */ /* 0x000fe8000c101b04 */
[----:B------:R-:W1:Y:S04]  /*0900*/  LDG.E.64 R14, desc[UR4][R6.64+0x58] ;  /* 0x00005804060e7981 */ /* 0x000e68000c1e1b00 */
[----:B------:R-:W1:Y:S02]  /*0910*/  LDG.E.64 R16, desc[UR4][R2.64+0x58] ;  /* 0x0000580402107981 */ /* 0x000e64000c1e1b00 */
[----:B-1----:R-:W-:-:S05]  /*0920*/  IADD3 R20, P1, PT, R14, R16, RZ ;  /* 0x000000100e147210 */ /* 0x002fca0007f3e0ff */
[----:B------:R-:W-:-:S05]  /*0930*/  IMAD.X R21, R15, 0x1, R17, P1 ;  /* 0x000000010f157824 */ /* 0x000fca00008e0611 */
[----:B------:R-:W-:Y:S04]  /*0940*/  STG.E.64 desc[UR4][R4.64+0x58], R20 ;  /* 0x0000581404007986 */ /* 0x000fe8000c101b04 */
[----:B------:R-:W2:Y:S04]  /*0950*/  LDG.E.64 R14, desc[UR4][R6.64+0x60] ;  /* 0x00006004060e7981 */ /* 0x000ea8000c1e1b00 */
[----:B------:R-:W2:Y:S02]  /*0960*/  LDG.E.64 R16, desc[UR4][R2.64+0x60] ;  /* 0x0000600402107981 */ /* 0x000ea4000c1e1b00 */
[----:B--2---:R-:W-:-:S05]  /*0970*/  IADD3 R22, P1, PT, R14, R16, RZ ;  /* 0x000000100e167210 */ /* 0x004fca0007f3e0ff */
[----:B------:R-:W-:-:S05]  /*0980*/  IMAD.X R23, R15, 0x1, R17, P1 ;  /* 0x000000010f177824 */ /* 0x000fca00008e0611 */
[----:B------:R-:W-:Y:S04]  /*0990*/  STG.E.64 desc[UR4][R4.64+0x60], R22 ;  /* 0x0000601604007986 */ /* 0x000fe8000c101b04 */
[----:B------:R0:W2:Y:S04]  /*09a0*/  LDG.E.64 R14, desc[UR4][R6.64+0x68] ;  /* 0x00006804060e7981 */ /* 0x0000a8000c1e1b00 */
[----:B------:R1:W2:Y:S01]  /*09b0*/  LDG.E.64 R16, desc[UR4][R2.64+0x68] ;  /* 0x0000680402107981 */ /* 0x0002a2000c1e1b00 */
[----:B------:R-:W-:Y:S02]  /*09c0*/  IADD3 R13, P4, PT, R4, 0x80, RZ ;  /* 0x00000080040d7810 */ /* 0x000fe40007f9e0ff */
[----:B0-----:R-:W-:-:S02]  /*09d0*/  IADD3 R6, P2, PT, R6, 0x80, RZ ;  /* 0x0000008006067810 */ /* 0x001fc40007f5e0ff */
[----:B-1----:R-:W-:-:S03]  /*09e0*/  IADD3 R2, P3, PT, R2, 0x80, RZ ;  /* 0x0000008002027810 */ /* 0x002fc60007f7e0ff */
[----:B------:R-:W-:Y:S02]  /*09f0*/  IMAD.X R7, RZ, RZ, R7, P2 ;  /* 0x000000ffff077224 */ /* 0x000fe400010e0607 */
[----:B------:R-:W-:Y:S01]  /*0a00*/  IMAD.X R3, RZ, RZ, R3, P3 ;  /* 0x000000ffff037224 */ /* 0x000fe200018e0603 */
[----:B--2---:R-:W-:Y:S01]  /*0a10*/  IADD3 R14, P1, PT, R14, R16, RZ ;  /* 0x000000100e0e7210 */ /* 0x004fe20007f3e0ff */
[----:B------:R-:W-:-:S04]  /*0a20*/  IMAD.X R16, RZ, RZ, R5, P4 ;  /* 0x000000ffff107224 */ /* 0x000fc800020e0605 */
[----:B------:R-:W-:Y:S01]  /*0a30*/  IMAD.X R15, R15, 0x1, R17, P1 ;  /* 0x000000010f0f7824 */ /* 0x000fe200008e0611 */
[----:B------:R-:W-:-:S04]  /*0a40*/  IADD3 R11, P1, PT, R11, 0x10, RZ ;  /* 0x000000100b0b7810 */ /* 0x000fc80007f3e0ff */
[----:B------:R0:W-:Y:S01]  /*0a50*/  STG.E.64 desc[UR4][R4.64+0x68], R14 ;  /* 0x0000680e04007986 */ /* 0x0001e2000c101b04 */
[----:B------:R-:W-:Y:S01]  /*0a60*/  IMAD.X R9, RZ, RZ, R9, P1 ;  /* 0x000000ffff097224 */ /* 0x000fe200008e0609 */
[----:B------:R-:W-:-:S04]  /*0a70*/  ISETP.GE.U32.AND P1, PT, R11, R12, PT ;  /* 0x0000000c0b00720c */ /* 0x000fc80003f26070 */
[----:B------:R-:W-:Y:S01]  /*0a80*/  ISETP.GE.AND.EX P1, PT, R9, R10, PT, P1 ;  /* 0x0000000a0900720c */ /* 0x000fe20003f26310 */
[----:B0-----:R-:W-:Y:S02]  /*0a90*/  IMAD.MOV.U32 R4, RZ, RZ, R13 ;  /* 0x000000ffff047224 */ /* 0x001fe400078e000d */
[----:B------:R-:W-:-:S10]  /*0aa0*/  IMAD.MOV.U32 R5, RZ, RZ, R16 ;  /* 0x000000ffff057224 */ /* 0x000fd400078e0010 */
[----:B------:R-:W-:Y:S05]  /*0ab0*/  @!P1 BRA `(.L_x_5) ;  /* 0xfffffff8008c9947 */ /* 0x000fea000383ffff */
.L_x_4:
[----:B------:R-:W-:Y:S05]  /*0ac0*/  BSYNC.RECONVERGENT B0 ;  /* 0x0000000000007941 */ /* 0x000fea0003800200 */
.L_x_3:
[----:B------:R-:W-:Y:S01]  /*0ad0*/  IADD3 R10, P2, PT, R0, -R11, RZ ;  /* 0x8000000b000a7210 */ /* 0x000fe20007f5e0ff */
[----:B------:R-:W-:Y:S03]  /*0ae0*/  BSSY.RECONVERGENT B0, `(.L_x_6) ;  /* 0x0000038000007945 */ /* 0x000fe60003800200 */
[----:B------:R-:W-:Y:S01]  /*0af0*/  ISETP.GT.U32.AND P1, PT, R10, 0x4, PT ;  /* 0x000000040a00780c */ /* 0x000fe20003f24070 */
[----:B------:R-:W-:-:S05]  /*0b00*/  IMAD.X R10, R8, 0x1, ~R9, P2 ;  /* 0x00000001080a7824 */ /* 0x000fca00010e0e09 */
[----:B------:R-:W-:-:S13]  /*0b10*/  ISETP.GT.AND.EX P1, PT, R10, RZ, PT, P1 ;  /* 0x000000ff0a00720c */ /* 0x000fda0003f24310 */
[----:B------:R-:W-:Y:S05]  /*0b20*/  @!P1 BRA `(.L_x_7) ;  /* 0x0000000000cc9947 */ /* 0x000fea0003800000 */
        /* <DEDUP_REMOVED lines=30> */
[----:B------:R-:W0:Y:S04]  /*0d10*/  LDG.E.64 R12, desc[UR4][R6.64+0x20] ;  /* 0x00002004060c7981 */ /* 0x000e28000c1e1b00 */
[----:B------:R-:W0:Y:S02]  /*0d20*/  LDG.E.64 R14, desc[UR4][R2.64+0x20] ;  /* 0x00002004020e7981 */ /* 0x000e24000c1e1b00 */
[----:B0-----:R-:W-:-:S05]  /*0d30*/  IADD3 R16, P0, PT, R12, R14, RZ ;  /* 0x0000000e0c107210 */ /* 0x001fca0007f1e0ff */
[----:B------:R-:W-:-:S05]  /*0d40*/  IMAD.X R17, R13, 0x1, R15, P0 ;  /* 0x000000010d117824 */ /* 0x000fca00000e060f */
[----:B------:R-:W-:Y:S04]  /*0d50*/  STG.E.64 desc[UR4][R4.64+0x20], R16 ;  /* 0x0000201004007986 */ /* 0x000fe8000c101b04 */
[----:B------:R0:W2:Y:S04]  /*0d60*/  LDG.E.64 R12, desc[UR4][R6.64+0x28] ;  /* 0x00002804060c7981 */ /* 0x0000a8000c1e1b00 */
[----:B------:R1:W2:Y:S01]  /*0d70*/  LDG.E.64 R14, desc[UR4][R2.64+0x28] ;  /* 0x00002804020e7981 */ /* 0x0002a2000c1e1b00 */
[----:B------:R-:W-:Y:S02]  /*0d80*/  IADD3 R10, P4, PT, R4, 0x40, RZ ;  /* 0x00000040040a7810 */ /* 0x000fe40007f9e0ff */
[----:B------:R-:W-:-:S02]  /*0d90*/  IADD3 R11, P1, PT, R11, 0x8, RZ ;  /* 0x000000080b0b7810 */ /* 0x000fc40007f3e0ff */
[----:B0-----:R-:W-:-:S03]  /*0da0*/  IADD3 R6, P2, PT, R6, 0x40, RZ ;  /* 0x0000004006067810 */ /* 0x001fc60007f5e0ff */
[----:B------:R-:W-:Y:S01]  /*0db0*/  IMAD.X R9, RZ, RZ, R9, P1 ;  /* 0x000000ffff097224 */ /* 0x000fe200008e0609 */
[----:B-1----:R-:W-:Y:S01]  /*0dc0*/  IADD3 R2, P3, PT, R2, 0x40, RZ ;  /* 0x0000004002027810 */ /* 0x002fe20007f7e0ff */
[----:B------:R-:W-:-:S04]  /*0dd0*/  IMAD.X R7, RZ, RZ, R7, P2 ;  /* 0x000000ffff077224 */ /* 0x000fc800010e0607 */
[----:B------:R-:W-:Y:S01]  /*0de0*/  IMAD.X R3, RZ, RZ, R3, P3 ;  /* 0x000000ffff037224 */ /* 0x000fe200018e0603 */
[----:B--2---:R-:W-:-:S05]  /*0df0*/  IADD3 R12, P0, PT, R12, R14, RZ ;  /* 0x0000000e0c0c7210 */ /* 0x004fca0007f1e0ff */
[----:B------:R-:W-:Y:S01]  /*0e00*/  IMAD.X R13, R13, 0x1, R15, P0 ;  /* 0x000000010d0d7824 */ /* 0x000fe200000e060f */
[----:B------:R-:W-:Y:S01]  /*0e10*/  PLOP3.LUT P0, PT, PT, PT, PT, 0x8, 0x80 ;  /* 0x000000000080781c */ /* 0x000fe20003f0e170 */
[----:B------:R-:W-:-:S03]  /*0e20*/  IMAD.X R15, RZ, RZ, R5, P4 ;  /* 0x000000ffff0f7224 */ /* 0x000fc600020e0605 */
[----:B------:R0:W-:Y:S02]  /*0e30*/  STG.E.64 desc[UR4][R4.64+0x28], R12 ;  /* 0x0000280c04007986 */ /* 0x0001e4000c101b04 */
[----:B0-----:R-:W-:Y:S02]  /*0e40*/  IMAD.MOV.U32 R4, RZ, RZ, R10 ;  /* 0x000000ffff047224 */ /* 0x001fe400078e000a */
[----:B------:R-:W-:-:S07]  /*0e50*/  IMAD.MOV.U32 R5, RZ, RZ, R15 ;  /* 0x000000ffff057224 */ /* 0x000fce00078e000f */
.L_x_7:
[----:B------:R-:W-:Y:S05]  /*0e60*/  BSYNC.RECONVERGENT B0 ;  /* 0x0000000000007941 */ /* 0x000fea0003800200 */
.L_x_6:
[----:B------:R-:W-:-:S04]  /*0e70*/  ISETP.LT.U32.AND P1, PT, R11, R0, PT ;  /* 0x000000000b00720c */ /* 0x000fc80003f21070 */
[----:B------:R-:W-:-:S13]  /*0e80*/  ISETP.LT.OR.EX P0, PT, R9, R8, P0, P1 ;  /* 0x000000080900720c */ /* 0x000fda0000701710 */
[----:B------:R-:W-:Y:S05]  /*0e90*/  @!P0 EXIT ;  /* 0x000000000000894d */ /* 0x000fea0003800000 */
[----:B------:R-:W2:Y:S04]  /*0ea0*/  LDG.E.64 R8, desc[UR4][R6.64+-0x10] ;  /* 0xfffff00406087981 */ /* 0x000ea8000c1e1b00 */
[----:B------:R-:W2:Y:S02]  /*0eb0*/  LDG.E.64 R10, desc[UR4][R2.64+-0x10] ;  /* 0xfffff004020a7981 */ /* 0x000ea4000c1e1b00 */
[----:B--2---:R-:W-:-:S05]  /*0ec0*/  IADD3 R12, P0, PT, R8, R10, RZ ;  /* 0x0000000a080c7210 */ /* 0x004fca0007f1e0ff */
[----:B------:R-:W-:-:S05]  /*0ed0*/  IMAD.X R13, R9, 0x1, R11, P0 ;  /* 0x00000001090d7824 */ /* 0x000fca00000e060b */
[----:B------:R-:W-:Y:S04]  /*0ee0*/  STG.E.64 desc[UR4][R4.64+-0x10], R12 ;  /* 0xfffff00c04007986 */ /* 0x000fe8000c101b04 */
        /* <DEDUP_REMOVED lines=14> */
[----:B------:R-:W-:Y:S01]  /*0fd0*/  STG.E.64 desc[UR4][R4.64+0x8], R8 ;  /* 0x0000080804007986 */ /* 0x000fe2000c101b04 */
[----:B------:R-:W-:Y:S05]  /*0fe0*/  EXIT ;  /* 0x000000000000794d */ /* 0x000fea0003800000 */
.L_x_8:
[----:B------:R-:W-:-:S00]  /*0ff0*/  BRA `(.L_x_8) ;  /* 0xfffffffc00fc7947 */ /* 0x000fc0000383ffff */
[----:B------:R-:W-:-:S00]  /*1000*/  NOP ;  /* 0x0000000000007918 */ /* 0x000fc00000000000 */
[----:B------:R-:W-:-:S00]  /*1010*/  NOP ;  /* 0x0000000000007918 */ /* 0x000fc00000000000 */
[----:B------:R-:W-:-:S00]  /*1020*/  NOP ;  /* 0x0000000000007918 */ /* 0x000fc00000000000 */
[----:B------:R-:W-:-:S00]  /*1030*/  NOP ;  /* 0x0000000000007918 */ /* 0x000fc00000000000 */
[----:B------:R-:W-:-:S00]  /*1040*/  NOP ;  /* 0x0000000000007918 */ /* 0x000fc00000000000 */
[----:B------:R-:W-:-:S00]  /*1050*/  NOP ;  /* 0x0000000000007918 */ /* 0x000fc00000000000 */
[----:B------:R-:W-:-:S00]  /*1060*/  NOP ;  /* 0x0000000000007918 */ /* 0x000fc00000000000 */
[----:B------:R-:W-:-:S00]  /*1070*/  NOP ;  /* 0x0000000000007918 */ /* 0x000fc00000000000 */
.L_x_18:


//--------------------- .text._Z3addlPlS_S_       --------------------------
	.section	.text._Z3addlPlS_S_,"ax",@progbits
	.align	128
        .global         _Z3addlPlS_S_
        .type           _Z3addlPlS_S_,@function
        .size           _Z3addlPlS_S_,(.L_x_19 - _Z3addlPlS_S_)
        .other          _Z3addlPlS_S_,@"STO_CUDA_ENTRY STV_DEFAULT"
_Z3addlPlS_S_:
.text._Z3addlPlS_S_:
        /* <DEDUP_REMOVED lines=35> */
.L_x_11:
        /* <DEDUP_REMOVED lines=22> */
.L_x_10:
[----:B------:R-:W-:Y:S05]  /*0390*/  BSYNC.RECONVERGENT B0 ;  /* 0x0000000000007941 */ /* 0x000fea0003800200 */
.L_x_9:
        /* <DEDUP_REMOVED lines=21> */
.L_x_14:
        /* <DEDUP_REMOVED lines=93> */
.L_x_13:
[----:B------:R-:W-:Y:S05]  /*0ac0*/  BSYNC.RECONVERGENT B0 ;  /* 0x0000000000007941 */ /* 0x000fea0003800200 */
.L_x_12:
        /* <DEDUP_REMOVED lines=57> */
.L_x_16:
[----:B------:R-:W-:Y:S05]  /*0e60*/  BSYNC.RECONVERGENT B0 ;  /* 0x0000000000007941 */ /* 0x000fea0003800200 */
.L_x_15:
        /* <DEDUP_REMOVED lines=24> */
.L_x_17:
        /* <DEDUP_REMOVED lines=9> */
.L_x_19:


//--------------------- .nv.shared.reserved.0     --------------------------
	.section	.nv.shared.reserved.0,"aw",@nobits
	.weak		__nv_reservedSMEM_offset_0_alias
	.size		__nv_reservedSMEM_offset_0_alias, 0, 64
	.other		__nv_reservedSMEM_offset_0_alias,@"STO_CUDA_RESERVED_SHARED STV_DEFAULT"
__nv_reservedSMEM_offset_0_alias:
	.zero		0
	.zero		64


//--------------------- .nv.constant0._Z4add1lPlS_S_ --------------------------
	.section	.nv.constant0._Z4add1lPlS_S_,"a",@progbits
	.sectionflags	@""
	.align	4
.nv.constant0._Z4add1lPlS_S_:
	.zero		928


//--------------------- .nv.constant0._Z3addlPlS_S_ --------------------------
	.section	.nv.constant0._Z3addlPlS_S_,"a",@progbits
	.sectionflags	@""
	.align	4
.nv.constant0._Z3addlPlS_S_:
	.zero		928


//--------------------- SYMBOLS --------------------------

	.type		.nv.reservedSmem.offset0,@object
	.size		.nv.reservedSmem.offset0,0x4
